//
// Generated by NVIDIA NVVM Compiler
//
// Compiler Build ID: CL-36424714
// Cuda compilation tools, release 13.0, V13.0.88
// Based on NVVM 20.0.0
//

.version 9.0
.target sm_100
.address_size 64

	// .globl	_Z16histogram_kernelPKcPii

.visible .entry _Z16histogram_kernelPKcPii(
	.param .u64 .ptr .align 1 _Z16histogram_kernelPKcPii_param_0,
	.param .u64 .ptr .align 1 _Z16histogram_kernelPKcPii_param_1,
	.param .u32 _Z16histogram_kernelPKcPii_param_2
)
{
	.reg .pred 	%p<3>;
	.reg .b16 	%rs<4>;
	.reg .b32 	%r<9>;
	.reg .b64 	%rd<9>;

	ld.param.u64 	%rd1, [_Z16histogram_kernelPKcPii_param_0];
	ld.param.u64 	%rd2, [_Z16histogram_kernelPKcPii_param_1];
	ld.param.u32 	%r2, [_Z16histogram_kernelPKcPii_param_2];
	mov.u32 	%r3, %ctaid.x;
	mov.u32 	%r4, %ntid.x;
	mov.u32 	%r5, %tid.x;
	mad.lo.s32 	%r1, %r3, %r4, %r5;
	setp.ge.s32 	%p1, %r1, %r2;
	@%p1 bra 	$L__BB0_3;
	cvta.to.global.u64 	%rd3, %rd1;
	cvt.s64.s32 	%rd4, %r1;
	add.s64 	%rd5, %rd3, %rd4;
	ld.global.u8 	%rs1, [%rd5];
	add.s16 	%rs2, %rs1, -97;
	and.b16  	%rs3, %rs2, 255;
	setp.gt.u16 	%p2, %rs3, 25;
	@%p2 bra 	$L__BB0_3;
	cvta.to.global.u64 	%rd6, %rd2;
	cvt.u32.u16 	%r6, %rs1;
	and.b32  	%r7, %r6, 255;
	mul.wide.u32 	%rd7, %r7, 4;
	add.s64 	%rd8, %rd6, %rd7;
	atom.global.add.u32 	%r8, [%rd8+-388], 1;
$L__BB0_3:
	ret;

}


// ===== COMPILED SASS (sm_100) =====

	.target	sm_100

	.elftype	@"ET_EXEC"


//--------------------- .note.nv.tkinfo           --------------------------
	.section	.note.nv.tkinfo,"",@"SHT_NOTE"
	.sectionflags	@"SHF_NOTE_NV_TKINFO"
	.tkinfo
        /*0018*/ 	.word	0x00000002
        /*0030*/ 	.string	""
        /*0030*/ 	.string	"ptxas"
        /*0030*/ 	.string	"Cuda compilation tools, release 13.0, V13.0.88"
        /*0030*/ 	.string	"Build cuda_13.0.r13.0/compiler.36424714_0"
        /*0030*/ 	.string	"-arch sm_100 -m 64 "



//--------------------- .note.nv.cuinfo           --------------------------
	.section	.note.nv.cuinfo,"",@"SHT_NOTE"
	.sectionflags	@"SHF_NOTE_NV_CUINFO"
        /*0018*/ 	.short	0x0002
        /*001a*/ 	.short	0x0064
        /*001c*/ 	.short	0x0082
	.zero		2


//--------------------- .nv.info                  --------------------------
	.section	.nv.info,"",@"SHT_CUDA_INFO"
	.align	4


	//----- nvinfo : EIATTR_REGCOUNT
	.align		4
        /*0000*/ 	.byte	0x04, 0x2f
        /*0002*/ 	.short	(.L_1 - .L_0)
	.align		4
.L_0:
        /*0004*/ 	.word	index@(_Z16histogram_kernelPKcPii)
        /*0008*/ 	.word	0x0000000a


	//----- nvinfo : EIATTR_FRAME_SIZE
	.align		4
.L_1:
        /*000c*/ 	.byte	0x04, 0x11
        /*000e*/ 	.short	(.L_3 - .L_2)
	.align		4
.L_2:
        /*0010*/ 	.word	index@(_Z16histogram_kernelPKcPii)
        /*0014*/ 	.word	0x00000000


	//----- nvinfo : EIATTR_MIN_STACK_SIZE
	.align		4
.L_3:
        /*0018*/ 	.byte	0x04, 0x12
        /*001a*/ 	.short	(.L_5 - .L_4)
	.align		4
.L_4:
        /*001c*/ 	.word	index@(_Z16histogram_kernelPKcPii)
        /*0020*/ 	.word	0x00000000
.L_5:


//--------------------- .nv.compat                --------------------------
	.section	.nv.compat,"",@"SHT_CUDA_COMPAT_INFO"
	.align	4
        /*0000*/ 	.byte	0x02, 0x09, 0x00, 0x00, 0x02, 0x02, 0x01, 0x00, 0x02, 0x05, 0x05, 0x00, 0x03, 0x07, 0x01, 0x01
        /*0010*/ 	.byte	0x02, 0x03, 0x00, 0x00, 0x02, 0x06, 0x01, 0x00, 0x04, 0x0b, 0x08, 0x00, 0x09, 0x00, 0x00, 0x00
        /*0020*/ 	.byte	0x00, 0x00, 0x00, 0x00


//--------------------- .nv.info._Z16histogram_kernelPKcPii --------------------------
	.section	.nv.info._Z16histogram_kernelPKcPii,"",@"SHT_CUDA_INFO"
	.sectionflags	@""
	.align	4


	//----- nvinfo : EIATTR_CUDA_API_VERSION
	.align		4
        /*0000*/ 	.byte	0x04, 0x37
        /*0002*/ 	.short	(.L_7 - .L_6)
.L_6:
        /*0004*/ 	.word	0x00000082


	//----- nvinfo : EIATTR_KPARAM_INFO
	.align		4
.L_7:
        /*0008*/ 	.byte	0x04, 0x17
        /*000a*/ 	.short	(.L_9 - .L_8)
.L_8:
        /*000c*/ 	.word	0x00000000
        /*0010*/ 	.short	0x0002
        /*0012*/ 	.short	0x0010
        /*0014*/ 	.byte	0x00, 0xf0, 0x11, 0x00


	//----- nvinfo : EIATTR_KPARAM_INFO
	.align		4
.L_9:
        /*0018*/ 	.byte	0x04, 0x17
        /*001a*/ 	.short	(.L_11 - .L_10)
.L_10:
        /*001c*/ 	.word	0x00000000
        /*0020*/ 	.short	0x0001
        /*0022*/ 	.short	0x0008
        /*0024*/ 	.byte	0x00, 0xf5, 0x21, 0x00


	//----- nvinfo : EIATTR_KPARAM_INFO
	.align		4
.L_11:
        /*0028*/ 	.byte	0x04, 0x17
        /*002a*/ 	.short	(.L_13 - .L_12)
.L_12:
        /*002c*/ 	.word	0x00000000
        /*0030*/ 	.short	0x0000
        /*0032*/ 	.short	0x0000
        /*0034*/ 	.byte	0x00, 0xf5, 0x21, 0x00


	//----- nvinfo : EIATTR_SPARSE_MMA_MASK
	.align		4
.L_13:
        /*0038*/ 	.byte	0x03, 0x50
        /*003a*/ 	.short	0x0000


	//----- nvinfo : EIATTR_MAXREG_COUNT
	.align		4
        /*003c*/ 	.byte	0x03, 0x1b
        /*003e*/ 	.short	0x00ff


	//----- nvinfo : EIATTR_MERCURY_ISA_VERSION
	.align		4
        /*0040*/ 	.byte	0x03, 0x5f
        /*0042*/ 	.short	0x0101


	//----- nvinfo : EIATTR_VRC_CTA_INIT_COUNT
	.align		4
        /*0044*/ 	.byte	0x02, 0x4a
	.zero		1
	.zero		1


	//----- nvinfo : EIATTR_EXIT_INSTR_OFFSETS
	.align		4
        /*0048*/ 	.byte	0x04, 0x1c
        /*004a*/ 	.short	(.L_15 - .L_14)


	//   ....[0]....
.L_14:
        /*004c*/ 	.word	0x00000070


	//   ....[1]....
        /*0050*/ 	.word	0x00000100


	//   ....[2]....
        /*0054*/ 	.word	0x00000150


	//----- nvinfo : EIATTR_CBANK_PARAM_SIZE
	.align		4
.L_15:
        /*0058*/ 	.byte	0x03, 0x19
        /*005a*/ 	.short	0x0014


	//----- nvinfo : EIATTR_PARAM_CBANK
	.align		4
        /*005c*/ 	.byte	0x04, 0x0a
        /*005e*/ 	.short	(.L_17 - .L_16)
	.align		4
.L_16:
        /*0060*/ 	.word	index@(.nv.constant0._Z16histogram_kernelPKcPii)
        /*0064*/ 	.short	0x0380
        /*0066*/ 	.short	0x0014


	//----- nvinfo : EIATTR_SW_WAR
	.align		4
.L_17:
        /*0068*/ 	.byte	0x04, 0x36
        /*006a*/ 	.short	(.L_19 - .L_18)
.L_18:
        /*006c*/ 	.word	0x00000008
.L_19:


//--------------------- .nv.callgraph             --------------------------
	.section	.nv.callgraph,"",@"SHT_CUDA_CALLGRAPH"
	.align	4
	.sectionentsize	8
	.align		4
        /*0000*/ 	.word	0x00000000
	.align		4
        /*0004*/ 	.word	0xffffffff
	.align		4
        /*0008*/ 	.word	0x00000000
	.align		4
        /*000c*/ 	.word	0xfffffffe
	.align		4
        /*0010*/ 	.word	0x00000000
	.align		4
        /*0014*/ 	.word	0xfffffffd
	.align		4
        /*0018*/ 	.word	0x00000000
	.align		4
        /*001c*/ 	.word	0xfffffffc


//--------------------- .text._Z16histogram_kernelPKcPii --------------------------
	.section	.text._Z16histogram_kernelPKcPii,"ax",@progbits
	.align	128
        .global         _Z16histogram_kernelPKcPii
        .type           _Z16histogram_kernelPKcPii,@function
        .size           _Z16histogram_kernelPKcPii,(.L_x_1 - _Z16histogram_kernelPKcPii)
        .other          _Z16histogram_kernelPKcPii,@"STO_CUDA_ENTRY STV_DEFAULT"
_Z16histogram_kernelPKcPii:
.text._Z16histogram_kernelPKcPii:
[----:B------:R-:W-:Y:S01]  /*0000*/  LDC R1, c[0x0][0x37c] ;  /* 0x0000df00ff017b82 */ /* 0x000fe20000000800 */
[----:B------:R-:W0:Y:S07]  /*0010*/  S2R R3, SR_TID.X ;  /* 0x0000000000037919 */ /* 0x000e2e0000002100 */
[----:B------:R-:W0:Y:S01]  /*0020*/  S2UR UR4, SR_CTAID.X ;  /* 0x00000000000479c3 */ /* 0x000e220000002500 */
[----:B------:R-:W1:Y:S07]  /*0030*/  LDCU UR5, c[0x0][0x390] ;  /* 0x00007200ff0577ac */ /* 0x000e6e0008000800 */
[----:B------:R-:W0:Y:S02]  /*0040*/  LDC R0, c[0x0][0x360] ;  /* 0x0000d800ff007b82 */ /* 0x000e240000000800 */
[----:B0-----:R-:W-:-:S05]  /*0050*/  IMAD R0, R0, UR4, R3 ;  /* 0x0000000400007c24 */ /* 0x001fca000f8e0203 */
[----:B-1----:R-:W-:-:S13]  /*0060*/  ISETP.GE.AND P0, PT, R0, UR5, PT ;  /* 0x0000000500007c0c */ /* 0x002fda000bf06270 */
[----:B------:R-:W-:Y:S05]  /*0070*/  @P0 EXIT ;  /* 0x000000000000094d */ /* 0x000fea0003800000 */
[----:B------:R-:W0:Y:S01]  /*0080*/  LDCU.64 UR6, c[0x0][0x380] ;  /* 0x00007000ff0677ac */ /* 0x000e220008000a00 */
[----:B------:R-:W1:Y:S01]  /*0090*/  LDCU.64 UR4, c[0x0][0x358] ;  /* 0x00006b00ff0477ac */ /* 0x000e620008000a00 */
[----:B0-----:R-:W-:-:S04]  /*00a0*/  IADD3 R2, P0, PT, R0, UR6, RZ ;  /* 0x0000000600027c10 */ /* 0x001fc8000ff1e0ff */
[----:B------:R-:W-:-:S05]  /*00b0*/  LEA.HI.X.SX32 R3, R0, UR7, 0x1, P0 ;  /* 0x0000000700037c11 */ /* 0x000fca00080f0eff */
[----:B-1----:R-:W2:Y:S02]  /*00c0*/  LDG.E.U8 R5, desc[UR4][R2.64] ;  /* 0x0000000402057981 */ /* 0x002ea4000c1e1100 */
[----:B--2---:R-:W-:-:S05]  /*00d0*/  VIADD R0, R5, 0xffffff9f ;  /* 0xffffff9f05007836 */ /* 0x004fca0000000000 */
[----:B------:R-:W-:-:S04]  /*00e0*/  LOP3.LUT R0, R0, 0xff, RZ, 0xc0, !PT ;  /* 0x000000ff00007812 */ /* 0x000fc800078ec0ff */
[----:B------:R-:W-:-:S13]  /*00f0*/  ISETP.GT.U32.AND P0, PT, R0, 0x19, PT ;  /* 0x000000190000780c */ /* 0x000fda0003f04070 */
[----:B------:R-:W-:Y:S05]  /*0100*/  @P0 EXIT ;  /* 0x000000000000094d */ /* 0x000fea0003800000 */
[----:B------:R-:W0:Y:S01]  /*0110*/  LDC.64 R2, c[0x0][0x388] ;  /* 0x0000e200ff027b82 */ /* 0x000e220000000a00 */
[----:B------:R-:W-:Y:S02]  /*0120*/  IMAD.MOV.U32 R7, RZ, RZ, 0x1 ;  /* 0x00000001ff077424 */ /* 0x000fe400078e00ff */
[----:B0-----:R-:W-:-:S05]  /*0130*/  IMAD.WIDE.U32 R2, R5, 0x4, R2 ;  /* 0x0000000405027825 */ /* 0x001fca00078e0002 */
[----:B------:R-:W-:Y:S01]  /*0140*/  REDG.E.ADD.STRONG.GPU desc[UR4][R2.64+-0x184], R7 ;  /* 0xfffe7c070200798e */ /* 0x000fe2000c12e104 */
[----:B------:R-:W-:Y:S05]  /*0150*/  EXIT ;  /* 0x000000000000794d */ /* 0x000fea0003800000 */
.L_x_0:
[----:B------:R-:W-:-:S00]  /*0160*/  BRA `(.L_x_0) ;  /* 0xfffffffc00fc7947 */ /* 0x000fc0000383ffff */
[----:B------:R-:W-:-:S00]  /*0170*/  NOP ;  /* 0x0000000000007918 */ /* 0x000fc00000000000 */
        /* <DEDUP_REMOVED lines=8> */
.L_x_1:


//--------------------- .nv.shared.reserved.0     --------------------------
	.section	.nv.shared.reserved.0,"aw",@nobits
	.weak		__nv_reservedSMEM_offset_0_alias
	.size		__nv_reservedSMEM_offset_0_alias, 0, 64
	.other		__nv_reservedSMEM_offset_0_alias,@"STO_CUDA_RESERVED_SHARED STV_DEFAULT"
__nv_reservedSMEM_offset_0_alias:
	.zero		0
	.zero		64


//--------------------- .nv.constant0._Z16histogram_kernelPKcPii --------------------------
	.section	.nv.constant0._Z16histogram_kernelPKcPii,"a",@progbits
	.sectionflags	@""
	.align	4
.nv.constant0._Z16histogram_kernelPKcPii:
	.zero		916


//--------------------- SYMBOLS --------------------------

	.type		.nv.reservedSmem.offset0,@object
	.size		.nv.reservedSmem.offset0,0x4
